	.headerflags	@"EF_CUDA_TEXMODE_UNIFIED EF_CUDA_64BIT_ADDRESS EF_CUDA_ACCELERATORS EF_CUDA_SM90 EF_CUDA_VIRTUAL_SM(EF_CUDA_SM90)"
	.elftype	@"ET_EXEC"


//--------------------- .nv.info                  --------------------------
	.section	.nv.info,"",@"SHT_CUDA_INFO"
	.align	4


	//----- nvinfo : EIATTR_REGCOUNT
	.align		4
        /*0000*/ 	.byte	0x04, 0x2f
        /*0002*/ 	.short	(.L_2 - .L_1)
	.align		4
.L_1:
        /*0004*/ 	.word	index@(triton_poi_fused_abs_add_clamp_div_floor_mul_sign_sub_0)
        /*0008*/ 	.word	0x00000010


	//----- nvinfo : EIATTR_MIN_STACK_SIZE
	.align		4
.L_2:
        /*000c*/ 	.byte	0x04, 0x12
        /*000e*/ 	.short	(.L_4 - .L_3)
	.align		4
.L_3:
        /*0010*/ 	.word	index@(triton_poi_fused_abs_add_clamp_div_floor_mul_sign_sub_0)
        /*0014*/ 	.word	0x00000000


	//----- nvinfo : EIATTR_FRAME_SIZE
	.align		4
.L_4:
        /*0018*/ 	.byte	0x04, 0x11
        /*001a*/ 	.short	(.L_6 - .L_5)
	.align		4
.L_5:
        /*001c*/ 	.word	index@(triton_poi_fused_abs_add_clamp_div_floor_mul_sign_sub_0)
        /*0020*/ 	.word	0x00000000


	//----- nvinfo : EIATTR_MIN_STACK_SIZE
	.align		4
.L_6:
        /*0024*/ 	.byte	0x04, 0x12
        /*0026*/ 	.short	(.L_8 - .L_7)
	.align		4
.L_7:
        /*0028*/ 	.word	index@(triton_poi_fused_abs_add_clamp_div_floor_mul_sign_sub_0)
        /*002c*/ 	.word	0x00000000
.L_8:


//--------------------- .nv.info.triton_poi_fused_abs_add_clamp_div_floor_mul_sign_sub_0 --------------------------
	.section	.nv.info.triton_poi_fused_abs_add_clamp_div_floor_mul_sign_sub_0,"",@"SHT_CUDA_INFO"
	.sectionflags	@""
	.align	4


	//----- nvinfo : EIATTR_CUDA_API_VERSION
	.align		4
        /*0000*/ 	.byte	0x04, 0x37
        /*0002*/ 	.short	(.L_10 - .L_9)
.L_9:
        /*0004*/ 	.word	0x0000007c


	//----- nvinfo : EIATTR_KPARAM_INFO
	.align		4
.L_10:
        /*0008*/ 	.byte	0x04, 0x17
        /*000a*/ 	.short	(.L_12 - .L_11)
.L_11:
        /*000c*/ 	.word	0x00000000
        /*0010*/ 	.short	0x0006
        /*0012*/ 	.short	0x0030
        /*0014*/ 	.byte	0x00, 0xf0, 0x11, 0x00


	//----- nvinfo : EIATTR_KPARAM_INFO
	.align		4
.L_12:
        /*0018*/ 	.byte	0x04, 0x17
        /*001a*/ 	.short	(.L_14 - .L_13)
.L_13:
        /*001c*/ 	.word	0x00000000
        /*0020*/ 	.short	0x0005
        /*0022*/ 	.short	0x0028
        /*0024*/ 	.byte	0x00, 0xf4, 0x21, 0x00


	//----- nvinfo : EIATTR_KPARAM_INFO
	.align		4
.L_14:
        /*0028*/ 	.byte	0x04, 0x17
        /*002a*/ 	.short	(.L_16 - .L_15)
.L_15:
        /*002c*/ 	.word	0x00000000
        /*0030*/ 	.short	0x0004
        /*0032*/ 	.short	0x0020
        /*0034*/ 	.byte	0x00, 0xf4, 0x21, 0x00


	//----- nvinfo : EIATTR_KPARAM_INFO
	.align		4
.L_16:
        /*0038*/ 	.byte	0x04, 0x17
        /*003a*/ 	.short	(.L_18 - .L_17)
.L_17:
        /*003c*/ 	.word	0x00000000
        /*0040*/ 	.short	0x0003
        /*0042*/ 	.short	0x0018
        /*0044*/ 	.byte	0x00, 0xf4, 0x21, 0x00


	//----- nvinfo : EIATTR_KPARAM_INFO
	.align		4
.L_18:
        /*0048*/ 	.byte	0x04, 0x17
        /*004a*/ 	.short	(.L_20 - .L_19)
.L_19:
        /*004c*/ 	.word	0x00000000
        /*0050*/ 	.short	0x0002
        /*0052*/ 	.short	0x0010
        /*0054*/ 	.byte	0x00, 0xf4, 0x21, 0x00


	//----- nvinfo : EIATTR_KPARAM_INFO
	.align		4
.L_20:
        /*0058*/ 	.byte	0x04, 0x17
        /*005a*/ 	.short	(.L_22 - .L_21)
.L_21:
        /*005c*/ 	.word	0x00000000
        /*0060*/ 	.short	0x0001
        /*0062*/ 	.short	0x0008
        /*0064*/ 	.byte	0x00, 0xf4, 0x21, 0x00


	//----- nvinfo : EIATTR_KPARAM_INFO
	.align		4
.L_22:
        /*0068*/ 	.byte	0x04, 0x17
        /*006a*/ 	.short	(.L_24 - .L_23)
.L_23:
        /*006c*/ 	.word	0x00000000
        /*0070*/ 	.short	0x0000
        /*0072*/ 	.short	0x0000
        /*0074*/ 	.byte	0x00, 0xf4, 0x21, 0x00


	//----- nvinfo : EIATTR_SPARSE_MMA_MASK
	.align		4
.L_24:
        /*0078*/ 	.byte	0x03, 0x50
        /*007a*/ 	.short	0x0000


	//----- nvinfo : EIATTR_MAXREG_COUNT
	.align		4
        /*007c*/ 	.byte	0x03, 0x1b
        /*007e*/ 	.short	0x00ff


	//----- nvinfo : EIATTR_EXIT_INSTR_OFFSETS
	.align		4
        /*0080*/ 	.byte	0x04, 0x1c
        /*0082*/ 	.short	(.L_26 - .L_25)


	//   ....[0]....
.L_25:
        /*0084*/ 	.word	0x00000300


	//   ....[1]....
        /*0088*/ 	.word	0x00000320


	//----- nvinfo : EIATTR_REQNTID
	.align		4
.L_26:
        /*008c*/ 	.byte	0x04, 0x10
        /*008e*/ 	.short	(.L_28 - .L_27)
.L_27:
        /*0090*/ 	.word	0x00000080
        /*0094*/ 	.word	0x00000001
        /*0098*/ 	.word	0x00000001


	//----- nvinfo : EIATTR_CBANK_PARAM_SIZE
	.align		4
.L_28:
        /*009c*/ 	.byte	0x03, 0x19
        /*009e*/ 	.short	0x0034


	//----- nvinfo : EIATTR_PARAM_CBANK
	.align		4
        /*00a0*/ 	.byte	0x04, 0x0a
        /*00a2*/ 	.short	(.L_30 - .L_29)
	.align		4
.L_29:
        /*00a4*/ 	.word	index@(.nv.constant0.triton_poi_fused_abs_add_clamp_div_floor_mul_sign_sub_0)
        /*00a8*/ 	.short	0x0210
        /*00aa*/ 	.short	0x0034


	//----- nvinfo : EIATTR_SW_WAR
	.align		4
.L_30:
        /*00ac*/ 	.byte	0x04, 0x36
        /*00ae*/ 	.short	(.L_32 - .L_31)
.L_31:
        /*00b0*/ 	.word	0x00000008
.L_32:


//--------------------- .nv.callgraph             --------------------------
	.section	.nv.callgraph,"",@"SHT_CUDA_CALLGRAPH"
	.align	4
	.sectionentsize	8
	.align		4
        /*0000*/ 	.word	0x00000000
	.align		4
        /*0004*/ 	.word	0xffffffff
	.align		4
        /*0008*/ 	.word	0x00000000
	.align		4
        /*000c*/ 	.word	0xfffffffe
	.align		4
        /*0010*/ 	.word	0x00000000
	.align		4
        /*0014*/ 	.word	0xfffffffd
	.align		4
        /*0018*/ 	.word	0x00000000
	.align		4
        /*001c*/ 	.word	0xfffffffc


//--------------------- .nv.constant4             --------------------------
	.section	.nv.constant4,"a",@progbits
	.align	8
	.align		8
.nv.constant4:
        /*0000*/ 	.dword	_$_str


//--------------------- .text.triton_poi_fused_abs_add_clamp_div_floor_mul_sign_sub_0 --------------------------
	.section	.text.triton_poi_fused_abs_add_clamp_div_floor_mul_sign_sub_0,"ax",@progbits
	.align	128
        .global         triton_poi_fused_abs_add_clamp_div_floor_mul_sign_sub_0
        .type           triton_poi_fused_abs_add_clamp_div_floor_mul_sign_sub_0,@function
        .size           triton_poi_fused_abs_add_clamp_div_floor_mul_sign_sub_0,(.L_x_1 - triton_poi_fused_abs_add_clamp_div_floor_mul_sign_sub_0)
        .other          triton_poi_fused_abs_add_clamp_div_floor_mul_sign_sub_0,@"STO_CUDA_ENTRY STV_DEFAULT"
triton_poi_fused_abs_add_clamp_div_floor_mul_sign_sub_0:
.text.triton_poi_fused_abs_add_clamp_div_floor_mul_sign_sub_0:
[----:B------:R-:W0:Y:S01]  /*0000*/  LDC R1, c[0x0][0x28] ;  /* 0x00000a00ff017b82 */ /* 0x000e220000000800 */
[----:B------:R-:W1:Y:S07]  /*0010*/  S2R R6, SR_TID.X ;  /* 0x0000000000067919 */ /* 0x000e6e0000002100 */
[----:B------:R-:W2:Y:S01]  /*0020*/  LDC.64 R4, c[0x0][0x218] ;  /* 0x00008600ff047b82 */ /* 0x000ea20000000a00 */
[----:B------:R-:W-:Y:S01]  /*0030*/  ULDC.64 UR4, c[0x0][0x208] ;  /* 0x0000820000047ab9 */ /* 0x000fe20000000a00 */
[----:B------:R-:W3:Y:S06]  /*0040*/  S2R R13, SR_CTAID.X ;  /* 0x00000000000d7919 */ /* 0x000eec0000002500 */
[----:B------:R-:W4:Y:S01]  /*0050*/  LDC.64 R2, c[0x0][0x210] ;  /* 0x00008400ff027b82 */ /* 0x000f220000000a00 */
[----:B--2---:R2:W5:Y:S01]  /*0060*/  LDG.E R0, desc[UR4][R4.64] ;  /* 0x0000000404007981 */ /* 0x004562000c1e1900 */
[----:B------:R-:W-:Y:S01]  /*0070*/  IMAD.MOV.U32 R12, RZ, RZ, RZ ;  /* 0x000000ffff0c7224 */ /* 0x000fe200078e00ff */
[----:B-1----:R-:W-:-:S05]  /*0080*/  LOP3.LUT R6, R6, 0x7f, RZ, 0xc0, !PT ;  /* 0x0000007f06067812 */ /* 0x002fca00078ec0ff */
[----:B---3--:R-:W-:Y:S02]  /*0090*/  IMAD R13, R13, 0x80, R6 ;  /* 0x000000800d0d7824 */ /* 0x008fe400078e0206 */
[----:B------:R-:W1:Y:S02]  /*00a0*/  LDC.64 R6, c[0x0][0x220] ;  /* 0x00008800ff067b82 */ /* 0x000e640000000a00 */
[C---:B----4-:R-:W-:Y:S01]  /*00b0*/  IMAD.WIDE R2, R13.reuse, 0x4, R2 ;  /* 0x000000040d027825 */ /* 0x050fe200078e0202 */
[----:B------:R-:W-:-:S13]  /*00c0*/  ISETP.GE.AND P0, PT, R13, 0x100, PT ;  /* 0x000001000d00780c */ /* 0x000fda0003f06270 */
[----:B------:R-:W3:Y:S04]  /*00d0*/  @!P0 LDG.E R12, desc[UR4][R2.64] ;  /* 0x00000004020c8981 */ /* 0x000ee8000c1e1900 */
[----:B-1----:R-:W4:Y:S01]  /*00e0*/  LDG.E R6, desc[UR4][R6.64] ;  /* 0x0000000406067981 */ /* 0x002f22000c1e1900 */
[----:B------:R-:W1:Y:S08]  /*00f0*/  LDC.64 R8, c[0x0][0x228] ;  /* 0x00008a00ff087b82 */ /* 0x000e700000000a00 */
[----:B------:R-:W2:Y:S01]  /*0100*/  LDC.64 R10, c[0x0][0x230] ;  /* 0x00008c00ff0a7b82 */ /* 0x000ea20000000a00 */
[----:B-1----:R-:W4:Y:S04]  /*0110*/  LDG.E R8, desc[UR4][R8.64] ;  /* 0x0000000408087981 */ /* 0x002f28000c1e1900 */
[----:B0-2---:R-:W2:Y:S01]  /*0120*/  LDG.E R10, desc[UR4][R10.64] ;  /* 0x000000040a0a7981 */ /* 0x005ea2000c1e1900 */
[----:B------:R-:W-:Y:S01]  /*0130*/  HFMA2.MMA R4, -RZ, RZ, 0, 0 ;  /* 0x00000000ff047435 */ /* 0x000fe200000001ff */
[C---:B-----5:R-:W-:Y:S01]  /*0140*/  FSETP.GEU.AND P2, PT, |R0|.reuse, 1.175494350822287508e-38, PT ;  /* 0x008000000000780b */ /* 0x060fe20003f4e200 */
[C---:B------:R-:W-:Y:S01]  /*0150*/  FMUL R5, R0.reuse, 0.25 ;  /* 0x3e80000000057820 */ /* 0x040fe20000400000 */
[----:B------:R-:W-:-:S04]  /*0160*/  FSETP.GT.AND P1, PT, |R0|, 8.50705917302346158658e+37, PT ;  /* 0x7e8000000000780b */ /* 0x000fc80003f24200 */
[----:B------:R-:W-:-:S07]  /*0170*/  FSEL R5, R5, R0, P1 ;  /* 0x0000000005057208 */ /* 0x000fce0000800000 */
[----:B------:R-:W-:-:S06]  /*0180*/  @!P2 FMUL R5, R5, 16777216 ;  /* 0x4b8000000505a820 */ /* 0x000fcc0000400000 */
[----:B------:R-:W4:Y:S01]  /*0190*/  MUFU.RCP R5, R5 ;  /* 0x0000000500057308 */ /* 0x000f220000001000 */
[----:B---3--:R-:W-:-:S04]  /*01a0*/  @P1 FMUL R12, R12, 0.25 ;  /* 0x3e8000000c0c1820 */ /* 0x008fc80000400000 */
[----:B------:R-:W-:-:S04]  /*01b0*/  @!P2 FMUL R12, R12, 16777216 ;  /* 0x4b8000000c0ca820 */ /* 0x000fc80000400000 */
[----:B----4-:R-:W-:-:S04]  /*01c0*/  FFMA R2, R5, R12, -R6 ;  /* 0x0000000c05027223 */ /* 0x010fc80000000806 */
[C---:B------:R-:W-:Y:S01]  /*01d0*/  FADD R7, |R2|.reuse, 0.5 ;  /* 0x3f00000002077421 */ /* 0x040fe20000000200 */
[C---:B------:R-:W-:Y:S02]  /*01e0*/  FSETP.GT.AND P1, PT, R2.reuse, RZ, PT ;  /* 0x000000ff0200720b */ /* 0x040fe40003f24000 */
[----:B------:R-:W-:Y:S02]  /*01f0*/  FSETP.GEU.AND P2, PT, R2, RZ, PT ;  /* 0x000000ff0200720b */ /* 0x000fe40003f4e000 */
[----:B------:R-:W-:Y:S01]  /*0200*/  SEL R2, RZ, 0x1, !P1 ;  /* 0x00000001ff027807 */ /* 0x000fe20004800000 */
[----:B------:R-:W-:Y:S08]  /*0210*/  FRND.FTZ.FLOOR R7, R7 ;  /* 0x0000000700077307 */ /* 0x000ff00000215000 */
[----:B------:R-:W-:-:S02]  /*0220*/  @!P1 IMAD.MOV R4, RZ, RZ, -0x1 ;  /* 0xffffffffff049424 */ /* 0x000fc400078e02ff */
[----:B------:R-:W-:Y:S02]  /*0230*/  @P2 IADD3 R4, R2, RZ, RZ ;  /* 0x000000ff02042210 */ /* 0x000fe40007ffe0ff */
[----:B------:R-:W0:Y:S04]  /*0240*/  LDC.64 R2, c[0x0][0x238] ;  /* 0x00008e00ff027b82 */ /* 0x000e280000000a00 */
[----:B------:R-:W1:Y:S02]  /*0250*/  I2F.S16 R4, R4 ;  /* 0x0000000400047306 */ /* 0x000e640000101400 */
[----:B-1----:R-:W-:-:S05]  /*0260*/  FMUL R5, R4, R7 ;  /* 0x0000000704057220 */ /* 0x002fca0000400000 */
[----:B------:R-:W-:Y:S01]  /*0270*/  FSETP.GT.AND P1, PT, R5, R8, PT ;  /* 0x000000080500720b */ /* 0x000fe20003f24000 */
[----:B0-----:R-:W-:Y:S01]  /*0280*/  IMAD.WIDE R2, R13, 0x4, R2 ;  /* 0x000000040d027825 */ /* 0x001fe200078e0202 */
[----:B------:R-:W-:-:S11]  /*0290*/  FSETP.NAN.AND P2, PT, R5, R5, PT ;  /* 0x000000050500720b */ /* 0x000fd60003f48000 */
[----:B------:R-:W-:-:S04]  /*02a0*/  @!P1 FSEL R5, R5, R8, P2 ;  /* 0x0000000805059208 */ /* 0x000fc80001000000 */
[C---:B--2---:R-:W-:Y:S02]  /*02b0*/  FSETP.GEU.AND P2, PT, R5.reuse, R10, PT ;  /* 0x0000000a0500720b */ /* 0x044fe40003f4e000 */
[----:B------:R-:W-:-:S11]  /*02c0*/  FSETP.NAN.AND P1, PT, R5, R5, PT ;  /* 0x000000050500720b */ /* 0x000fd60003f28000 */
[----:B------:R-:W-:-:S05]  /*02d0*/  @P2 FSEL R5, R5, R10, P1 ;  /* 0x0000000a05052208 */ /* 0x000fca0000800000 */
[----:B------:R-:W-:-:S04]  /*02e0*/  FADD R5, R6, R5 ;  /* 0x0000000506057221 */ /* 0x000fc80000000000 */
[----:B------:R-:W-:Y:S01]  /*02f0*/  FMUL R5, R0, R5 ;  /* 0x0000000500057220 */ /* 0x000fe20000400000 */
[----:B------:R-:W-:Y:S06]  /*0300*/  @P0 EXIT ;  /* 0x000000000000094d */ /* 0x000fec0003800000 */
[----:B------:R-:W-:Y:S01]  /*0310*/  STG.E desc[UR4][R2.64], R5 ;  /* 0x0000000502007986 */ /* 0x000fe2000c101904 */
[----:B------:R-:W-:Y:S05]  /*0320*/  EXIT ;  /* 0x000000000000794d */ /* 0x000fea0003800000 */
.L_x_0:
[----:B------:R-:W-:-:S00]  /*0330*/  BRA `(.L_x_0) ;  /* 0xfffffffc00fc7947 */ /* 0x000fc0000383ffff */
[----:B------:R-:W-:-:S00]  /*0340*/  NOP ;  /* 0x0000000000007918 */ /* 0x000fc00000000000 */
        /* <DEDUP_REMOVED lines=11> */
.L_x_1:


//--------------------- .nv.global.init           --------------------------
	.section	.nv.global.init,"aw",@progbits
.nv.global.init:
	.type		_$_str,@object
	.size		_$_str,(.L_0 - _$_str)
_$_str:
        /*0000*/ 	.byte	0x5f, 0x5f, 0x43, 0x55, 0x44, 0x41, 0x5f, 0x46, 0x54, 0x5a, 0x00
.L_0:


//--------------------- .nv.constant0.triton_poi_fused_abs_add_clamp_div_floor_mul_sign_sub_0 --------------------------
	.section	.nv.constant0.triton_poi_fused_abs_add_clamp_div_floor_mul_sign_sub_0,"a",@progbits
	.sectionflags	@""
	.align	4
.nv.constant0.triton_poi_fused_abs_add_clamp_div_floor_mul_sign_sub_0:
	.zero		580
